//
// Generated by NVIDIA NVVM Compiler
//
// Compiler Build ID: CL-36424714
// Cuda compilation tools, release 13.0, V13.0.88
// Based on NVVM 20.0.0
//

.version 9.0
.target sm_100
.address_size 64

	// .globl	_Z9initArrayPdi

.visible .entry _Z9initArrayPdi(
	.param .u64 .ptr .align 1 _Z9initArrayPdi_param_0,
	.param .u32 _Z9initArrayPdi_param_1
)
{
	.reg .pred 	%p<2>;
	.reg .b32 	%r<6>;
	.reg .b64 	%rd<5>;
	.reg .b64 	%fd<4>;

	ld.param.u64 	%rd1, [_Z9initArrayPdi_param_0];
	ld.param.u32 	%r2, [_Z9initArrayPdi_param_1];
	mov.u32 	%r3, %tid.x;
	mov.u32 	%r4, %ctaid.x;
	mov.u32 	%r5, %ntid.x;
	mad.lo.s32 	%r1, %r4, %r5, %r3;
	setp.ge.s32 	%p1, %r1, %r2;
	@%p1 bra 	$L__BB0_2;
	cvta.to.global.u64 	%rd2, %rd1;
	cvt.rn.f64.s32 	%fd1, %r1;
	cvt.rn.f64.s32 	%fd2, %r2;
	div.rn.f64 	%fd3, %fd1, %fd2;
	mul.wide.s32 	%rd3, %r1, 8;
	add.s64 	%rd4, %rd2, %rd3;
	st.global.f64 	[%rd4], %fd3;
$L__BB0_2:
	ret;

}


// ===== COMPILED SASS (sm_100) =====

	.target	sm_100

	.elftype	@"ET_EXEC"


//--------------------- .note.nv.tkinfo           --------------------------
	.section	.note.nv.tkinfo,"",@"SHT_NOTE"
	.sectionflags	@"SHF_NOTE_NV_TKINFO"
	.tkinfo
        /*0018*/ 	.word	0x00000002
        /*0030*/ 	.string	""
        /*0030*/ 	.string	"ptxas"
        /*0030*/ 	.string	"Cuda compilation tools, release 13.0, V13.0.88"
        /*0030*/ 	.string	"Build cuda_13.0.r13.0/compiler.36424714_0"
        /*0030*/ 	.string	"-arch sm_100 -m 64 "



//--------------------- .note.nv.cuinfo           --------------------------
	.section	.note.nv.cuinfo,"",@"SHT_NOTE"
	.sectionflags	@"SHF_NOTE_NV_CUINFO"
        /*0018*/ 	.short	0x0002
        /*001a*/ 	.short	0x0064
        /*001c*/ 	.short	0x0082
	.zero		2


//--------------------- .nv.info                  --------------------------
	.section	.nv.info,"",@"SHT_CUDA_INFO"
	.align	4


	//----- nvinfo : EIATTR_REGCOUNT
	.align		4
        /*0000*/ 	.byte	0x04, 0x2f
        /*0002*/ 	.short	(.L_1 - .L_0)
	.align		4
.L_0:
        /*0004*/ 	.word	index@(_Z9initArrayPdi)
        /*0008*/ 	.word	0x00000019


	//----- nvinfo : EIATTR_FRAME_SIZE
	.align		4
.L_1:
        /*000c*/ 	.byte	0x04, 0x11
        /*000e*/ 	.short	(.L_3 - .L_2)
	.align		4
.L_2:
        /*0010*/ 	.word	index@($__internal_0_$__cuda_sm20_div_rn_f64_full)
        /*0014*/ 	.word	0x00000000


	//----- nvinfo : EIATTR_FRAME_SIZE
	.align		4
.L_3:
        /*0018*/ 	.byte	0x04, 0x11
        /*001a*/ 	.short	(.L_5 - .L_4)
	.align		4
.L_4:
        /*001c*/ 	.word	index@(_Z9initArrayPdi)
        /*0020*/ 	.word	0x00000000


	//----- nvinfo : EIATTR_MIN_STACK_SIZE
	.align		4
.L_5:
        /*0024*/ 	.byte	0x04, 0x12
        /*0026*/ 	.short	(.L_7 - .L_6)
	.align		4
.L_6:
        /*0028*/ 	.word	index@(_Z9initArrayPdi)
        /*002c*/ 	.word	0x00000000
.L_7:


//--------------------- .nv.compat                --------------------------
	.section	.nv.compat,"",@"SHT_CUDA_COMPAT_INFO"
	.align	4
        /*0000*/ 	.byte	0x02, 0x09, 0x00, 0x00, 0x02, 0x02, 0x01, 0x00, 0x02, 0x05, 0x05, 0x00, 0x03, 0x07, 0x01, 0x01
        /*0010*/ 	.byte	0x02, 0x03, 0x00, 0x00, 0x02, 0x06, 0x01, 0x00, 0x04, 0x0b, 0x08, 0x00, 0x01, 0x00, 0x00, 0x00
        /*0020*/ 	.byte	0x00, 0x00, 0x00, 0x00


//--------------------- .nv.info._Z9initArrayPdi  --------------------------
	.section	.nv.info._Z9initArrayPdi,"",@"SHT_CUDA_INFO"
	.sectionflags	@""
	.align	4


	//----- nvinfo : EIATTR_CUDA_API_VERSION
	.align		4
        /*0000*/ 	.byte	0x04, 0x37
        /*0002*/ 	.short	(.L_9 - .L_8)
.L_8:
        /*0004*/ 	.word	0x00000082


	//----- nvinfo : EIATTR_KPARAM_INFO
	.align		4
.L_9:
        /*0008*/ 	.byte	0x04, 0x17
        /*000a*/ 	.short	(.L_11 - .L_10)
.L_10:
        /*000c*/ 	.word	0x00000000
        /*0010*/ 	.short	0x0001
        /*0012*/ 	.short	0x0008
        /*0014*/ 	.byte	0x00, 0xf0, 0x11, 0x00


	//----- nvinfo : EIATTR_KPARAM_INFO
	.align		4
.L_11:
        /*0018*/ 	.byte	0x04, 0x17
        /*001a*/ 	.short	(.L_13 - .L_12)
.L_12:
        /*001c*/ 	.word	0x00000000
        /*0020*/ 	.short	0x0000
        /*0022*/ 	.short	0x0000
        /*0024*/ 	.byte	0x00, 0xf5, 0x21, 0x00


	//----- nvinfo : EIATTR_SPARSE_MMA_MASK
	.align		4
.L_13:
        /*0028*/ 	.byte	0x03, 0x50
        /*002a*/ 	.short	0x0000


	//----- nvinfo : EIATTR_MAXREG_COUNT
	.align		4
        /*002c*/ 	.byte	0x03, 0x1b
        /*002e*/ 	.short	0x00ff


	//----- nvinfo : EIATTR_MERCURY_ISA_VERSION
	.align		4
        /*0030*/ 	.byte	0x03, 0x5f
        /*0032*/ 	.short	0x0101


	//----- nvinfo : EIATTR_VRC_CTA_INIT_COUNT
	.align		4
        /*0034*/ 	.byte	0x02, 0x4a
	.zero		1
	.zero		1


	//----- nvinfo : EIATTR_EXIT_INSTR_OFFSETS
	.align		4
        /*0038*/ 	.byte	0x04, 0x1c
        /*003a*/ 	.short	(.L_15 - .L_14)


	//   ....[0]....
.L_14:
        /*003c*/ 	.word	0x00000070


	//   ....[1]....
        /*0040*/ 	.word	0x00000200


	//----- nvinfo : EIATTR_CRS_STACK_SIZE
	.align		4
.L_15:
        /*0044*/ 	.byte	0x04, 0x1e
        /*0046*/ 	.short	(.L_17 - .L_16)
.L_16:
        /*0048*/ 	.word	0x00000000


	//----- nvinfo : EIATTR_CBANK_PARAM_SIZE
	.align		4
.L_17:
        /*004c*/ 	.byte	0x03, 0x19
        /*004e*/ 	.short	0x000c


	//----- nvinfo : EIATTR_PARAM_CBANK
	.align		4
        /*0050*/ 	.byte	0x04, 0x0a
        /*0052*/ 	.short	(.L_19 - .L_18)
	.align		4
.L_18:
        /*0054*/ 	.word	index@(.nv.constant0._Z9initArrayPdi)
        /*0058*/ 	.short	0x0380
        /*005a*/ 	.short	0x000c


	//----- nvinfo : EIATTR_SW_WAR
	.align		4
.L_19:
        /*005c*/ 	.byte	0x04, 0x36
        /*005e*/ 	.short	(.L_21 - .L_20)
.L_20:
        /*0060*/ 	.word	0x00000008
.L_21:


//--------------------- .nv.callgraph             --------------------------
	.section	.nv.callgraph,"",@"SHT_CUDA_CALLGRAPH"
	.align	4
	.sectionentsize	8
	.align		4
        /*0000*/ 	.word	0x00000000
	.align		4
        /*0004*/ 	.word	0xffffffff
	.align		4
        /*0008*/ 	.word	0x00000000
	.align		4
        /*000c*/ 	.word	0xfffffffe
	.align		4
        /*0010*/ 	.word	0x00000000
	.align		4
        /*0014*/ 	.word	0xfffffffd
	.align		4
        /*0018*/ 	.word	0x00000000
	.align		4
        /*001c*/ 	.word	0xfffffffc


//--------------------- .text._Z9initArrayPdi     --------------------------
	.section	.text._Z9initArrayPdi,"ax",@progbits
	.align	128
        .global         _Z9initArrayPdi
        .type           _Z9initArrayPdi,@function
        .size           _Z9initArrayPdi,(.L_x_8 - _Z9initArrayPdi)
        .other          _Z9initArrayPdi,@"STO_CUDA_ENTRY STV_DEFAULT"
_Z9initArrayPdi:
.text._Z9initArrayPdi:
[----:B------:R-:W-:Y:S01]  /*0000*/  LDC R1, c[0x0][0x37c] ;  /* 0x0000df00ff017b82 */ /* 0x000fe20000000800 */
[----:B------:R-:W0:Y:S07]  /*0010*/  S2R R0, SR_TID.X ;  /* 0x0000000000007919 */ /* 0x000e2e0000002100 */
[----:B------:R-:W0:Y:S01]  /*0020*/  S2UR UR4, SR_CTAID.X ;  /* 0x00000000000479c3 */ /* 0x000e220000002500 */
[----:B------:R-:W1:Y:S07]  /*0030*/  LDCU UR5, c[0x0][0x388] ;  /* 0x00007100ff0577ac */ /* 0x000e6e0008000800 */
[----:B------:R-:W0:Y:S02]  /*0040*/  LDC R3, c[0x0][0x360] ;  /* 0x0000d800ff037b82 */ /* 0x000e240000000800 */
[----:B0-----:R-:W-:-:S05]  /*0050*/  IMAD R0, R3, UR4, R0 ;  /* 0x0000000403007c24 */ /* 0x001fca000f8e0200 */
[----:B-1----:R-:W-:-:S13]  /*0060*/  ISETP.GE.AND P0, PT, R0, UR5, PT ;  /* 0x0000000500007c0c */ /* 0x002fda000bf06270 */
[----:B------:R-:W-:Y:S05]  /*0070*/  @P0 EXIT ;  /* 0x000000000000094d */ /* 0x000fea0003800000 */
[----:B------:R-:W0:Y:S01]  /*0080*/  I2F.F64 R4, UR5 ;  /* 0x0000000500047d12 */ /* 0x000e220008201c00 */
[----:B------:R-:W-:Y:S01]  /*0090*/  IMAD.MOV.U32 R2, RZ, RZ, 0x1 ;  /* 0x00000001ff027424 */ /* 0x000fe200078e00ff */
[----:B------:R-:W1:Y:S01]  /*00a0*/  LDCU.64 UR4, c[0x0][0x358] ;  /* 0x00006b00ff0477ac */ /* 0x000e620008000a00 */
[----:B------:R-:W-:Y:S05]  /*00b0*/  BSSY.RECONVERGENT B0, `(.L_x_0) ;  /* 0x0000011000007945 */ /* 0x000fea0003800200 */
[----:B0-----:R-:W0:Y:S02]  /*00c0*/  MUFU.RCP64H R3, R5 ;  /* 0x0000000500037308 */ /* 0x001e240000001800 */
[----:B0-----:R-:W-:-:S08]  /*00d0*/  DFMA R6, -R4, R2, 1 ;  /* 0x3ff000000406742b */ /* 0x001fd00000000102 */
[----:B------:R-:W-:-:S08]  /*00e0*/  DFMA R6, R6, R6, R6 ;  /* 0x000000060606722b */ /* 0x000fd00000000006 */
[----:B------:R-:W-:Y:S02]  /*00f0*/  DFMA R2, R2, R6, R2 ;  /* 0x000000060202722b */ /* 0x000fe40000000002 */
[----:B------:R-:W0:Y:S06]  /*0100*/  I2F.F64 R6, R0 ;  /* 0x0000000000067312 */ /* 0x000e2c0000201c00 */
[----:B------:R-:W-:-:S08]  /*0110*/  DFMA R8, -R4, R2, 1 ;  /* 0x3ff000000408742b */ /* 0x000fd00000000102 */
[----:B------:R-:W-:Y:S01]  /*0120*/  DFMA R2, R2, R8, R2 ;  /* 0x000000080202722b */ /* 0x000fe20000000002 */
[----:B0-----:R-:W-:-:S07]  /*0130*/  FSETP.GEU.AND P1, PT, |R7|, 6.5827683646048100446e-37, PT ;  /* 0x036000000700780b */ /* 0x001fce0003f2e200 */
[----:B------:R-:W-:-:S08]  /*0140*/  DMUL R8, R6, R2 ;  /* 0x0000000206087228 */ /* 0x000fd00000000000 */
[----:B------:R-:W-:-:S08]  /*0150*/  DFMA R10, -R4, R8, R6 ;  /* 0x00000008040a722b */ /* 0x000fd00000000106 */
[----:B------:R-:W-:-:S10]  /*0160*/  DFMA R2, R2, R10, R8 ;  /* 0x0000000a0202722b */ /* 0x000fd40000000008 */
[----:B------:R-:W-:-:S05]  /*0170*/  FFMA R8, RZ, R5, R3 ;  /* 0x00000005ff087223 */ /* 0x000fca0000000003 */
[----:B------:R-:W-:-:S13]  /*0180*/  FSETP.GT.AND P0, PT, |R8|, 1.469367938527859385e-39, PT ;  /* 0x001000000800780b */ /* 0x000fda0003f04200 */
[----:B-1----:R-:W-:Y:S05]  /*0190*/  @P0 BRA P1, `(.L_x_1) ;  /* 0x0000000000080947 */ /* 0x002fea0000800000 */
[----:B------:R-:W-:-:S07]  /*01a0*/  MOV R10, 0x1c0 ;  /* 0x000001c0000a7802 */ /* 0x000fce0000000f00 */
[----:B------:R-:W-:Y:S05]  /*01b0*/  CALL.REL.NOINC `($__internal_0_$__cuda_sm20_div_rn_f64_full) ;  /* 0x0000000000147944 */ /* 0x000fea0003c00000 */
.L_x_1:
[----:B------:R-:W-:Y:S05]  /*01c0*/  BSYNC.RECONVERGENT B0 ;  /* 0x0000000000007941 */ /* 0x000fea0003800200 */
.L_x_0:
[----:B------:R-:W0:Y:S02]  /*01d0*/  LDC.64 R4, c[0x0][0x380] ;  /* 0x0000e000ff047b82 */ /* 0x000e240000000a00 */
[----:B0-----:R-:W-:-:S05]  /*01e0*/  IMAD.WIDE R4, R0, 0x8, R4 ;  /* 0x0000000800047825 */ /* 0x001fca00078e0204 */
[----:B------:R-:W-:Y:S01]  /*01f0*/  STG.E.64 desc[UR4][R4.64], R2 ;  /* 0x0000000204007986 */ /* 0x000fe2000c101b04 */
[----:B------:R-:W-:Y:S05]  /*0200*/  EXIT ;  /* 0x000000000000794d */ /* 0x000fea0003800000 */
        .weak           $__internal_0_$__cuda_sm20_div_rn_f64_full
        .type           $__internal_0_$__cuda_sm20_div_rn_f64_full,@function
        .size           $__internal_0_$__cuda_sm20_div_rn_f64_full,(.L_x_8 - $__internal_0_$__cuda_sm20_div_rn_f64_full)
$__internal_0_$__cuda_sm20_div_rn_f64_full:
[C---:B------:R-:W-:Y:S01]  /*0210*/  FSETP.GEU.AND P0, PT, |R5|.reuse, 1.469367938527859385e-39, PT ;  /* 0x001000000500780b */ /* 0x040fe20003f0e200 */
[----:B------:R-:W-:Y:S01]  /*0220*/  IMAD.MOV.U32 R16, RZ, RZ, 0x1 ;  /* 0x00000001ff107424 */ /* 0x000fe200078e00ff */
[----:B------:R-:W-:Y:S01]  /*0230*/  LOP3.LUT R2, R5, 0x800fffff, RZ, 0xc0, !PT ;  /* 0x800fffff05027812 */ /* 0x000fe200078ec0ff */
[----:B------:R-:W-:Y:S01]  /*0240*/  BSSY.RECONVERGENT B1, `(.L_x_2) ;  /* 0x0000055000017945 */ /* 0x000fe20003800200 */
[C---:B------:R-:W-:Y:S02]  /*0250*/  FSETP.GEU.AND P2, PT, |R7|.reuse, 1.469367938527859385e-39, PT ;  /* 0x001000000700780b */ /* 0x040fe40003f4e200 */
[----:B------:R-:W-:Y:S01]  /*0260*/  LOP3.LUT R3, R2, 0x3ff00000, RZ, 0xfc, !PT ;  /* 0x3ff0000002037812 */ /* 0x000fe200078efcff */
[----:B------:R-:W-:Y:S01]  /*0270*/  IMAD.MOV.U32 R2, RZ, RZ, R4 ;  /* 0x000000ffff027224 */ /* 0x000fe200078e0004 */
[----:B------:R-:W-:Y:S02]  /*0280*/  LOP3.LUT R11, R7, 0x7ff00000, RZ, 0xc0, !PT ;  /* 0x7ff00000070b7812 */ /* 0x000fe400078ec0ff */
[----:B------:R-:W-:-:S03]  /*0290*/  LOP3.LUT R14, R5, 0x7ff00000, RZ, 0xc0, !PT ;  /* 0x7ff00000050e7812 */ /* 0x000fc600078ec0ff */
[----:B------:R-:W-:Y:S01]  /*02a0*/  @!P0 DMUL R2, R4, 8.98846567431157953865e+307 ;  /* 0x7fe0000004028828 */ /* 0x000fe20000000000 */
[----:B------:R-:W-:-:S03]  /*02b0*/  ISETP.GE.U32.AND P1, PT, R11, R14, PT ;  /* 0x0000000e0b00720c */ /* 0x000fc60003f26070 */
[----:B------:R-:W-:Y:S01]  /*02c0*/  @!P2 LOP3.LUT R12, R5, 0x7ff00000, RZ, 0xc0, !PT ;  /* 0x7ff00000050ca812 */ /* 0x000fe200078ec0ff */
[----:B------:R-:W-:Y:S01]  /*02d0*/  @!P2 IMAD.MOV.U32 R18, RZ, RZ, RZ ;  /* 0x000000ffff12a224 */ /* 0x000fe200078e00ff */
[----:B------:R-:W0:Y:S02]  /*02e0*/  MUFU.RCP64H R17, R3 ;  /* 0x0000000300117308 */ /* 0x000e240000001800 */
[----:B------:R-:W-:Y:S01]  /*02f0*/  @!P2 ISETP.GE.U32.AND P3, PT, R11, R12, PT ;  /* 0x0000000c0b00a20c */ /* 0x000fe20003f66070 */
[----:B------:R-:W-:-:S05]  /*0300*/  IMAD.MOV.U32 R12, RZ, RZ, 0x1ca00000 ;  /* 0x1ca00000ff0c7424 */ /* 0x000fca00078e00ff */
[----:B------:R-:W-:-:S04]  /*0310*/  @!P2 SEL R13, R12, 0x63400000, !P3 ;  /* 0x634000000c0da807 */ /* 0x000fc80005800000 */
[----:B------:R-:W-:-:S04]  /*0320*/  @!P2 LOP3.LUT R13, R13, 0x80000000, R7, 0xf8, !PT ;  /* 0x800000000d0da812 */ /* 0x000fc800078ef807 */
[----:B------:R-:W-:Y:S01]  /*0330*/  @!P2 LOP3.LUT R19, R13, 0x100000, RZ, 0xfc, !PT ;  /* 0x001000000d13a812 */ /* 0x000fe200078efcff */
[----:B0-----:R-:W-:-:S08]  /*0340*/  DFMA R8, R16, -R2, 1 ;  /* 0x3ff000001008742b */ /* 0x001fd00000000802 */
[----:B------:R-:W-:-:S08]  /*0350*/  DFMA R8, R8, R8, R8 ;  /* 0x000000080808722b */ /* 0x000fd00000000008 */
[----:B------:R-:W-:Y:S01]  /*0360*/  DFMA R16, R16, R8, R16 ;  /* 0x000000081010722b */ /* 0x000fe20000000010 */
[----:B------:R-:W-:Y:S01]  /*0370*/  SEL R9, R12, 0x63400000, !P1 ;  /* 0x634000000c097807 */ /* 0x000fe20004800000 */
[----:B------:R-:W-:-:S03]  /*0380*/  IMAD.MOV.U32 R8, RZ, RZ, R6 ;  /* 0x000000ffff087224 */ /* 0x000fc600078e0006 */
[----:B------:R-:W-:-:S03]  /*0390*/  LOP3.LUT R9, R9, 0x800fffff, R7, 0xf8, !PT ;  /* 0x800fffff09097812 */ /* 0x000fc600078ef807 */
[----:B------:R-:W-:-:S03]  /*03a0*/  DFMA R20, R16, -R2, 1 ;  /* 0x3ff000001014742b */ /* 0x000fc60000000802 */
[----:B------:R-:W-:-:S05]  /*03b0*/  @!P2 DFMA R8, R8, 2, -R18 ;  /* 0x400000000808a82b */ /* 0x000fca0000000812 */
[----:B------:R-:W-:Y:S01]  /*03c0*/  DFMA R16, R16, R20, R16 ;  /* 0x000000141010722b */ /* 0x000fe20000000010 */
[----:B------:R-:W-:Y:S02]  /*03d0*/  IMAD.MOV.U32 R21, RZ, RZ, R11 ;  /* 0x000000ffff157224 */ /* 0x000fe400078e000b */
[----:B------:R-:W-:Y:S01]  /*03e0*/  IMAD.MOV.U32 R20, RZ, RZ, R14 ;  /* 0x000000ffff147224 */ /* 0x000fe200078e000e */
[----:B------:R-:W-:Y:S02]  /*03f0*/  @!P0 LOP3.LUT R20, R3, 0x7ff00000, RZ, 0xc0, !PT ;  /* 0x7ff0000003148812 */ /* 0x000fe400078ec0ff */
[----:B------:R-:W-:Y:S02]  /*0400*/  @!P2 LOP3.LUT R21, R9, 0x7ff00000, RZ, 0xc0, !PT ;  /* 0x7ff000000915a812 */ /* 0x000fe400078ec0ff */
[----:B------:R-:W-:Y:S01]  /*0410*/  DMUL R18, R16, R8 ;  /* 0x0000000810127228 */ /* 0x000fe20000000000 */
[----:B------:R-:W-:Y:S02]  /*0420*/  VIADD R22, R20, 0xffffffff ;  /* 0xffffffff14167836 */ /* 0x000fe40000000000 */
[----:B------:R-:W-:-:S05]  /*0430*/  VIADD R13, R21, 0xffffffff ;  /* 0xffffffff150d7836 */ /* 0x000fca0000000000 */
[----:B------:R-:W-:Y:S01]  /*0440*/  DFMA R14, R18, -R2, R8 ;  /* 0x80000002120e722b */ /* 0x000fe20000000008 */
[----:B------:R-:W-:-:S04]  /*0450*/  ISETP.GT.U32.AND P0, PT, R13, 0x7feffffe, PT ;  /* 0x7feffffe0d00780c */ /* 0x000fc80003f04070 */
[----:B------:R-:W-:-:S03]  /*0460*/  ISETP.GT.U32.OR P0, PT, R22, 0x7feffffe, P0 ;  /* 0x7feffffe1600780c */ /* 0x000fc60000704470 */
[----:B------:R-:W-:-:S10]  /*0470*/  DFMA R14, R16, R14, R18 ;  /* 0x0000000e100e722b */ /* 0x000fd40000000012 */
[----:B------:R-:W-:Y:S05]  /*0480*/  @P0 BRA `(.L_x_3) ;  /* 0x00000000006c0947 */ /* 0x000fea0003800000 */
[----:B------:R-:W-:-:S04]  /*0490*/  LOP3.LUT R16, R5, 0x7ff00000, RZ, 0xc0, !PT ;  /* 0x7ff0000005107812 */ /* 0x000fc800078ec0ff */
[CC--:B------:R-:W-:Y:S02]  /*04a0*/  VIADDMNMX R6, R11.reuse, -R16.reuse, 0xb9600000, !PT ;  /* 0xb96000000b067446 */ /* 0x0c0fe40007800910 */
[----:B------:R-:W-:Y:S02]  /*04b0*/  ISETP.GE.U32.AND P0, PT, R11, R16, PT ;  /* 0x000000100b00720c */ /* 0x000fe40003f06070 */
[----:B------:R-:W-:Y:S02]  /*04c0*/  VIMNMX R6, PT, PT, R6, 0x46a00000, PT ;  /* 0x46a0000006067848 */ /* 0x000fe40003fe0100 */
[----:B------:R-:W-:-:S05]  /*04d0*/  SEL R11, R12, 0x63400000, !P0 ;  /* 0x634000000c0b7807 */ /* 0x000fca0004000000 */
[----:B------:R-:W-:Y:S02]  /*04e0*/  IMAD.IADD R11, R6, 0x1, -R11 ;  /* 0x00000001060b7824 */ /* 0x000fe400078e0a0b */
[----:B------:R-:W-:Y:S02]  /*04f0*/  IMAD.MOV.U32 R6, RZ, RZ, RZ ;  /* 0x000000ffff067224 */ /* 0x000fe400078e00ff */
[----:B------:R-:W-:-:S06]  /*0500*/  VIADD R7, R11, 0x7fe00000 ;  /* 0x7fe000000b077836 */ /* 0x000fcc0000000000 */
[----:B------:R-:W-:-:S10]  /*0510*/  DMUL R12, R14, R6 ;  /* 0x000000060e0c7228 */ /* 0x000fd40000000000 */
[----:B------:R-:W-:-:S13]  /*0520*/  FSETP.GTU.AND P0, PT, |R13|, 1.469367938527859385e-39, PT ;  /* 0x001000000d00780b */ /* 0x000fda0003f0c200 */
[----:B------:R-:W-:Y:S05]  /*0530*/  @P0 BRA `(.L_x_4) ;  /* 0x0000000000940947 */ /* 0x000fea0003800000 */
[----:B------:R-:W-:Y:S01]  /*0540*/  DFMA R2, R14, -R2, R8 ;  /* 0x800000020e02722b */ /* 0x000fe20000000008 */
[----:B------:R-:W-:-:S09]  /*0550*/  IMAD.MOV.U32 R6, RZ, RZ, RZ ;  /* 0x000000ffff067224 */ /* 0x000fd200078e00ff */
[C---:B------:R-:W-:Y:S02]  /*0560*/  FSETP.NEU.AND P0, PT, R3.reuse, RZ, PT ;  /* 0x000000ff0300720b */ /* 0x040fe40003f0d000 */
[----:B------:R-:W-:-:S04]  /*0570*/  LOP3.LUT R5, R3, 0x80000000, R5, 0x48, !PT ;  /* 0x8000000003057812 */ /* 0x000fc800078e4805 */
[----:B------:R-:W-:-:S07]  /*0580*/  LOP3.LUT R7, R5, R7, RZ, 0xfc, !PT ;  /* 0x0000000705077212 */ /* 0x000fce00078efcff */
[----:B------:R-:W-:Y:S05]  /*0590*/  @!P0 BRA `(.L_x_4) ;  /* 0x00000000007c8947 */ /* 0x000fea0003800000 */
[----:B------:R-:W-:Y:S01]  /*05a0*/  IMAD.MOV R3, RZ, RZ, -R11 ;  /* 0x000000ffff037224 */ /* 0x000fe200078e0a0b */
[----:B------:R-:W-:Y:S01]  /*05b0*/  DMUL.RP R6, R14, R6 ;  /* 0x000000060e067228 */ /* 0x000fe20000008000 */
[----:B------:R-:W-:Y:S01]  /*05c0*/  IMAD.MOV.U32 R2, RZ, RZ, RZ ;  /* 0x000000ffff027224 */ /* 0x000fe200078e00ff */
[----:B------:R-:W-:-:S05]  /*05d0*/  IADD3 R11, PT, PT, -R11, -0x43300000, RZ ;  /* 0xbcd000000b0b7810 */ /* 0x000fca0007ffe1ff */
[----:B------:R-:W-:-:S03]  /*05e0*/  DFMA R2, R12, -R2, R14 ;  /* 0x800000020c02722b */ /* 0x000fc6000000000e */
[----:B------:R-:W-:-:S07]  /*05f0*/  LOP3.LUT R5, R7, R5, RZ, 0x3c, !PT ;  /* 0x0000000507057212 */ /* 0x000fce00078e3cff */
[----:B------:R-:W-:-:S04]  /*0600*/  FSETP.NEU.AND P0, PT, |R3|, R11, PT ;  /* 0x0000000b0300720b */ /* 0x000fc80003f0d200 */
[----:B------:R-:W-:Y:S02]  /*0610*/  FSEL R12, R6, R12, !P0 ;  /* 0x0000000c060c7208 */ /* 0x000fe40004000000 */
[----:B------:R-:W-:Y:S01]  /*0620*/  FSEL R13, R5, R13, !P0 ;  /* 0x0000000d050d7208 */ /* 0x000fe20004000000 */
[----:B------:R-:W-:Y:S06]  /*0630*/  BRA `(.L_x_4) ;  /* 0x0000000000547947 */ /* 0x000fec0003800000 */
.L_x_3:
[----:B------:R-:W-:-:S14]  /*0640*/  DSETP.NAN.AND P0, PT, R6, R6, PT ;  /* 0x000000060600722a */ /* 0x000fdc0003f08000 */
[----:B------:R-:W-:Y:S05]  /*0650*/  @P0 BRA `(.L_x_5) ;  /* 0x0000000000440947 */ /* 0x000fea0003800000 */
[----:B------:R-:W-:-:S14]  /*0660*/  DSETP.NAN.AND P0, PT, R4, R4, PT ;  /* 0x000000040400722a */ /* 0x000fdc0003f08000 */
[----:B------:R-:W-:Y:S05]  /*0670*/  @P0 BRA `(.L_x_6) ;  /* 0x0000000000300947 */ /* 0x000fea0003800000 */
[----:B------:R-:W-:Y:S01]  /*0680*/  ISETP.NE.AND P0, PT, R21, R20, PT ;  /* 0x000000141500720c */ /* 0x000fe20003f05270 */
[----:B------:R-:W-:Y:S02]  /*0690*/  IMAD.MOV.U32 R12, RZ, RZ, 0x0 ;  /* 0x00000000ff0c7424 */ /* 0x000fe400078e00ff */
[----:B------:R-:W-:-:S10]  /*06a0*/  IMAD.MOV.U32 R13, RZ, RZ, -0x80000 ;  /* 0xfff80000ff0d7424 */ /* 0x000fd400078e00ff */
[----:B------:R-:W-:Y:S05]  /*06b0*/  @!P0 BRA `(.L_x_4) ;  /* 0x0000000000348947 */ /* 0x000fea0003800000 */
[----:B------:R-:W-:Y:S02]  /*06c0*/  ISETP.NE.AND P0, PT, R21, 0x7ff00000, PT ;  /* 0x7ff000001500780c */ /* 0x000fe40003f05270 */
[----:B------:R-:W-:Y:S02]  /*06d0*/  LOP3.LUT R13, R7, 0x80000000, R5, 0x48, !PT ;  /* 0x80000000070d7812 */ /* 0x000fe400078e4805 */
[----:B------:R-:W-:-:S13]  /*06e0*/  ISETP.EQ.OR P0, PT, R20, RZ, !P0 ;  /* 0x000000ff1400720c */ /* 0x000fda0004702670 */
[----:B------:R-:W-:Y:S01]  /*06f0*/  @P0 LOP3.LUT R2, R13, 0x7ff00000, RZ, 0xfc, !PT ;  /* 0x7ff000000d020812 */ /* 0x000fe200078efcff */
[----:B------:R-:W-:Y:S02]  /*0700*/  @!P0 IMAD.MOV.U32 R12, RZ, RZ, RZ ;  /* 0x000000ffff0c8224 */ /* 0x000fe400078e00ff */
[----:B------:R-:W-:Y:S02]  /*0710*/  @P0 IMAD.MOV.U32 R12, RZ, RZ, RZ ;  /* 0x000000ffff0c0224 */ /* 0x000fe400078e00ff */
[----:B------:R-:W-:Y:S01]  /*0720*/  @P0 IMAD.MOV.U32 R13, RZ, RZ, R2 ;  /* 0x000000ffff0d0224 */ /* 0x000fe200078e0002 */
[----:B------:R-:W-:Y:S06]  /*0730*/  BRA `(.L_x_4) ;  /* 0x0000000000147947 */ /* 0x000fec0003800000 */
.L_x_6:
[----:B------:R-:W-:Y:S01]  /*0740*/  LOP3.LUT R13, R5, 0x80000, RZ, 0xfc, !PT ;  /* 0x00080000050d7812 */ /* 0x000fe200078efcff */
[----:B------:R-:W-:Y:S01]  /*0750*/  IMAD.MOV.U32 R12, RZ, RZ, R4 ;  /* 0x000000ffff0c7224 */ /* 0x000fe200078e0004 */
[----:B------:R-:W-:Y:S06]  /*0760*/  BRA `(.L_x_4) ;  /* 0x0000000000087947 */ /* 0x000fec0003800000 */
.L_x_5:
[----:B------:R-:W-:Y:S01]  /*0770*/  LOP3.LUT R13, R7, 0x80000, RZ, 0xfc, !PT ;  /* 0x00080000070d7812 */ /* 0x000fe200078efcff */
[----:B------:R-:W-:-:S07]  /*0780*/  IMAD.MOV.U32 R12, RZ, RZ, R6 ;  /* 0x000000ffff0c7224 */ /* 0x000fce00078e0006 */
.L_x_4:
[----:B------:R-:W-:Y:S05]  /*0790*/  BSYNC.RECONVERGENT B1 ;  /* 0x0000000000017941 */ /* 0x000fea0003800200 */
.L_x_2:
[----:B------:R-:W-:Y:S02]  /*07a0*/  IMAD.MOV.U32 R11, RZ, RZ, 0x0 ;  /* 0x00000000ff0b7424 */ /* 0x000fe400078e00ff */
[----:B------:R-:W-:Y:S02]  /*07b0*/  IMAD.MOV.U32 R2, RZ, RZ, R12 ;  /* 0x000000ffff027224 */ /* 0x000fe400078e000c */
[----:B------:R-:W-:Y:S01]  /*07c0*/  IMAD.MOV.U32 R3, RZ, RZ, R13 ;  /* 0x000000ffff037224 */ /* 0x000fe200078e000d */
[----:B------:R-:W-:Y:S06]  /*07d0*/  RET.REL.NODEC R10 `(_Z9initArrayPdi) ;  /* 0xfffffff80a087950 */ /* 0x000fec0003c3ffff */
.L_x_7:
[----:B------:R-:W-:-:S00]  /*07e0*/  BRA `(.L_x_7) ;  /* 0xfffffffc00fc7947 */ /* 0x000fc0000383ffff */
[----:B------:R-:W-:-:S00]  /*07f0*/  NOP ;  /* 0x0000000000007918 */ /* 0x000fc00000000000 */
        /* <DEDUP_REMOVED lines=8> */
.L_x_8:


//--------------------- .nv.shared.reserved.0     --------------------------
	.section	.nv.shared.reserved.0,"aw",@nobits
	.weak		__nv_reservedSMEM_offset_0_alias
	.size		__nv_reservedSMEM_offset_0_alias, 0, 64
	.other		__nv_reservedSMEM_offset_0_alias,@"STO_CUDA_RESERVED_SHARED STV_DEFAULT"
__nv_reservedSMEM_offset_0_alias:
	.zero		0
	.zero		64


//--------------------- .nv.constant0._Z9initArrayPdi --------------------------
	.section	.nv.constant0._Z9initArrayPdi,"a",@progbits
	.sectionflags	@""
	.align	4
.nv.constant0._Z9initArrayPdi:
	.zero		908


//--------------------- SYMBOLS --------------------------

	.type		.nv.reservedSmem.offset0,@object
	.size		.nv.reservedSmem.offset0,0x4
